//
// Generated by NVIDIA NVVM Compiler
//
// Compiler Build ID: CL-36424714
// Cuda compilation tools, release 13.0, V13.0.88
// Based on NVVM 20.0.0
//

.version 9.0
.target sm_100
.address_size 64

	// .globl	_Z7reduce2PdS_i
.extern .shared .align 16 .b8 tsum[];

.visible .entry _Z7reduce2PdS_i(
	.param .u64 .ptr .align 1 _Z7reduce2PdS_i_param_0,
	.param .u64 .ptr .align 1 _Z7reduce2PdS_i_param_1,
	.param .u32 _Z7reduce2PdS_i_param_2
)
{
	.reg .pred 	%p<11>;
	.reg .b32 	%r<39>;
	.reg .b64 	%rd<16>;
	.reg .b64 	%fd<28>;

	ld.param.u64 	%rd2, [_Z7reduce2PdS_i_param_0];
	ld.param.u64 	%rd3, [_Z7reduce2PdS_i_param_1];
	ld.param.u32 	%r18, [_Z7reduce2PdS_i_param_2];
	cvta.to.global.u64 	%rd1, %rd3;
	mov.u32 	%r1, %tid.x;
	mov.u32 	%r38, %ntid.x;
	mov.u32 	%r3, %ctaid.x;
	mad.lo.s32 	%r36, %r38, %r3, %r1;
	mov.u32 	%r19, %nctaid.x;
	mul.lo.s32 	%r5, %r19, %r38;
	shl.b32 	%r20, %r1, 3;
	mov.u32 	%r21, tsum;
	add.s32 	%r6, %r21, %r20;
	mov.b64 	%rd4, 0;
	st.shared.u64 	[%r6], %rd4;
	setp.ge.s32 	%p1, %r36, %r18;
	@%p1 bra 	$L__BB0_8;
	add.s32 	%r22, %r36, %r5;
	max.s32 	%r23, %r18, %r22;
	setp.lt.s32 	%p2, %r22, %r18;
	selp.u32 	%r24, 1, 0, %p2;
	add.s32 	%r25, %r22, %r24;
	sub.s32 	%r26, %r23, %r25;
	div.u32 	%r27, %r26, %r5;
	add.s32 	%r7, %r27, %r24;
	and.b32  	%r28, %r7, 3;
	setp.eq.s32 	%p3, %r28, 3;
	mov.f64 	%fd27, 0d0000000000000000;
	@%p3 bra 	$L__BB0_4;
	add.s32 	%r29, %r7, 1;
	and.b32  	%r30, %r29, 3;
	neg.s32 	%r34, %r30;
	mov.f64 	%fd27, 0d0000000000000000;
$L__BB0_3:
	.pragma "nounroll";
	mul.wide.s32 	%rd5, %r36, 8;
	add.s64 	%rd6, %rd1, %rd5;
	ld.global.f64 	%fd11, [%rd6];
	add.f64 	%fd27, %fd11, %fd27;
	add.s32 	%r36, %r36, %r5;
	add.s32 	%r34, %r34, 1;
	setp.ne.s32 	%p4, %r34, 0;
	@%p4 bra 	$L__BB0_3;
$L__BB0_4:
	setp.lt.u32 	%p5, %r7, 3;
	@%p5 bra 	$L__BB0_7;
	mul.wide.s32 	%rd9, %r5, 8;
	shl.b32 	%r31, %r5, 2;
$L__BB0_6:
	mul.wide.s32 	%rd7, %r36, 8;
	add.s64 	%rd8, %rd1, %rd7;
	ld.global.f64 	%fd12, [%rd8];
	add.f64 	%fd13, %fd12, %fd27;
	add.s64 	%rd10, %rd8, %rd9;
	ld.global.f64 	%fd14, [%rd10];
	add.f64 	%fd15, %fd14, %fd13;
	add.s64 	%rd11, %rd10, %rd9;
	ld.global.f64 	%fd16, [%rd11];
	add.f64 	%fd17, %fd16, %fd15;
	add.s64 	%rd12, %rd11, %rd9;
	ld.global.f64 	%fd18, [%rd12];
	add.f64 	%fd27, %fd18, %fd17;
	add.s32 	%r36, %r31, %r36;
	setp.lt.s32 	%p6, %r36, %r18;
	@%p6 bra 	$L__BB0_6;
$L__BB0_7:
	st.shared.f64 	[%r6], %fd27;
$L__BB0_8:
	bar.sync 	0;
	setp.lt.u32 	%p7, %r38, 2;
	@%p7 bra 	$L__BB0_12;
$L__BB0_9:
	shr.u32 	%r17, %r38, 1;
	setp.ge.u32 	%p8, %r1, %r17;
	@%p8 bra 	$L__BB0_11;
	shl.b32 	%r32, %r17, 3;
	add.s32 	%r33, %r6, %r32;
	ld.shared.f64 	%fd19, [%r33];
	ld.shared.f64 	%fd20, [%r6];
	add.f64 	%fd21, %fd19, %fd20;
	st.shared.f64 	[%r6], %fd21;
$L__BB0_11:
	bar.sync 	0;
	setp.gt.u32 	%p9, %r38, 3;
	mov.u32 	%r38, %r17;
	@%p9 bra 	$L__BB0_9;
$L__BB0_12:
	setp.ne.s32 	%p10, %r1, 0;
	@%p10 bra 	$L__BB0_14;
	ld.shared.f64 	%fd22, [tsum];
	cvta.to.global.u64 	%rd13, %rd2;
	mul.wide.u32 	%rd14, %r3, 8;
	add.s64 	%rd15, %rd13, %rd14;
	st.global.f64 	[%rd15], %fd22;
$L__BB0_14:
	ret;

}


// ===== COMPILED SASS (sm_100) =====

	.target	sm_100

	.elftype	@"ET_EXEC"


//--------------------- .note.nv.tkinfo           --------------------------
	.section	.note.nv.tkinfo,"",@"SHT_NOTE"
	.sectionflags	@"SHF_NOTE_NV_TKINFO"
	.tkinfo
        /*0018*/ 	.word	0x00000002
        /*0030*/ 	.string	""
        /*0030*/ 	.string	"ptxas"
        /*0030*/ 	.string	"Cuda compilation tools, release 13.0, V13.0.88"
        /*0030*/ 	.string	"Build cuda_13.0.r13.0/compiler.36424714_0"
        /*0030*/ 	.string	"-arch sm_100 -m 64 "



//--------------------- .note.nv.cuinfo           --------------------------
	.section	.note.nv.cuinfo,"",@"SHT_NOTE"
	.sectionflags	@"SHF_NOTE_NV_CUINFO"
        /*0018*/ 	.short	0x0002
        /*001a*/ 	.short	0x0064
        /*001c*/ 	.short	0x0082
	.zero		2


//--------------------- .nv.info                  --------------------------
	.section	.nv.info,"",@"SHT_CUDA_INFO"
	.align	4


	//----- nvinfo : EIATTR_REGCOUNT
	.align		4
        /*0000*/ 	.byte	0x04, 0x2f
        /*0002*/ 	.short	(.L_1 - .L_0)
	.align		4
.L_0:
        /*0004*/ 	.word	index@(_Z7reduce2PdS_i)
        /*0008*/ 	.word	0x0000001a


	//----- nvinfo : EIATTR_FRAME_SIZE
	.align		4
.L_1:
        /*000c*/ 	.byte	0x04, 0x11
        /*000e*/ 	.short	(.L_3 - .L_2)
	.align		4
.L_2:
        /*0010*/ 	.word	index@(_Z7reduce2PdS_i)
        /*0014*/ 	.word	0x00000000


	//----- nvinfo : EIATTR_MIN_STACK_SIZE
	.align		4
.L_3:
        /*0018*/ 	.byte	0x04, 0x12
        /*001a*/ 	.short	(.L_5 - .L_4)
	.align		4
.L_4:
        /*001c*/ 	.word	index@(_Z7reduce2PdS_i)
        /*0020*/ 	.word	0x00000000
.L_5:


//--------------------- .nv.compat                --------------------------
	.section	.nv.compat,"",@"SHT_CUDA_COMPAT_INFO"
	.align	4
        /*0000*/ 	.byte	0x02, 0x09, 0x00, 0x00, 0x02, 0x02, 0x01, 0x00, 0x02, 0x05, 0x05, 0x00, 0x03, 0x07, 0x01, 0x01
        /*0010*/ 	.byte	0x02, 0x03, 0x00, 0x00, 0x02, 0x06, 0x01, 0x00, 0x04, 0x0b, 0x08, 0x00, 0x01, 0x00, 0x00, 0x00
        /*0020*/ 	.byte	0x00, 0x00, 0x00, 0x00


//--------------------- .nv.info._Z7reduce2PdS_i  --------------------------
	.section	.nv.info._Z7reduce2PdS_i,"",@"SHT_CUDA_INFO"
	.sectionflags	@""
	.align	4


	//----- nvinfo : EIATTR_CUDA_API_VERSION
	.align		4
        /*0000*/ 	.byte	0x04, 0x37
        /*0002*/ 	.short	(.L_7 - .L_6)
.L_6:
        /*0004*/ 	.word	0x00000082


	//----- nvinfo : EIATTR_KPARAM_INFO
	.align		4
.L_7:
        /*0008*/ 	.byte	0x04, 0x17
        /*000a*/ 	.short	(.L_9 - .L_8)
.L_8:
        /*000c*/ 	.word	0x00000000
        /*0010*/ 	.short	0x0002
        /*0012*/ 	.short	0x0010
        /*0014*/ 	.byte	0x00, 0xf0, 0x11, 0x00


	//----- nvinfo : EIATTR_KPARAM_INFO
	.align		4
.L_9:
        /*0018*/ 	.byte	0x04, 0x17
        /*001a*/ 	.short	(.L_11 - .L_10)
.L_10:
        /*001c*/ 	.word	0x00000000
        /*0020*/ 	.short	0x0001
        /*0022*/ 	.short	0x0008
        /*0024*/ 	.byte	0x00, 0xf5, 0x21, 0x00


	//----- nvinfo : EIATTR_KPARAM_INFO
	.align		4
.L_11:
        /*0028*/ 	.byte	0x04, 0x17
        /*002a*/ 	.short	(.L_13 - .L_12)
.L_12:
        /*002c*/ 	.word	0x00000000
        /*0030*/ 	.short	0x0000
        /*0032*/ 	.short	0x0000
        /*0034*/ 	.byte	0x00, 0xf5, 0x21, 0x00


	//----- nvinfo : EIATTR_SPARSE_MMA_MASK
	.align		4
.L_13:
        /*0038*/ 	.byte	0x03, 0x50
        /*003a*/ 	.short	0x0000


	//----- nvinfo : EIATTR_MAXREG_COUNT
	.align		4
        /*003c*/ 	.byte	0x03, 0x1b
        /*003e*/ 	.short	0x00ff


	//----- nvinfo : EIATTR_NUM_BARRIERS
	.align		4
        /*0040*/ 	.byte	0x02, 0x4c
        /*0042*/ 	.byte	0x01
	.zero		1


	//----- nvinfo : EIATTR_MERCURY_ISA_VERSION
	.align		4
        /*0044*/ 	.byte	0x03, 0x5f
        /*0046*/ 	.short	0x0101


	//----- nvinfo : EIATTR_VRC_CTA_INIT_COUNT
	.align		4
        /*0048*/ 	.byte	0x02, 0x4a
	.zero		1
	.zero		1


	//----- nvinfo : EIATTR_EXIT_INSTR_OFFSETS
	.align		4
        /*004c*/ 	.byte	0x04, 0x1c
        /*004e*/ 	.short	(.L_15 - .L_14)


	//   ....[0]....
.L_14:
        /*0050*/ 	.word	0x00000610


	//   ....[1]....
        /*0054*/ 	.word	0x00000690


	//----- nvinfo : EIATTR_CRS_STACK_SIZE
	.align		4
.L_15:
        /*0058*/ 	.byte	0x04, 0x1e
        /*005a*/ 	.short	(.L_17 - .L_16)
.L_16:
        /*005c*/ 	.word	0x00000000


	//----- nvinfo : EIATTR_CBANK_PARAM_SIZE
	.align		4
.L_17:
        /*0060*/ 	.byte	0x03, 0x19
        /*0062*/ 	.short	0x0014


	//----- nvinfo : EIATTR_PARAM_CBANK
	.align		4
        /*0064*/ 	.byte	0x04, 0x0a
        /*0066*/ 	.short	(.L_19 - .L_18)
	.align		4
.L_18:
        /*0068*/ 	.word	index@(.nv.constant0._Z7reduce2PdS_i)
        /*006c*/ 	.short	0x0380
        /*006e*/ 	.short	0x0014


	//----- nvinfo : EIATTR_SW_WAR
	.align		4
.L_19:
        /*0070*/ 	.byte	0x04, 0x36
        /*0072*/ 	.short	(.L_21 - .L_20)
.L_20:
        /*0074*/ 	.word	0x00000008
.L_21:


//--------------------- .nv.callgraph             --------------------------
	.section	.nv.callgraph,"",@"SHT_CUDA_CALLGRAPH"
	.align	4
	.sectionentsize	8
	.align		4
        /*0000*/ 	.word	0x00000000
	.align		4
        /*0004*/ 	.word	0xffffffff
	.align		4
        /*0008*/ 	.word	0x00000000
	.align		4
        /*000c*/ 	.word	0xfffffffe
	.align		4
        /*0010*/ 	.word	0x00000000
	.align		4
        /*0014*/ 	.word	0xfffffffd
	.align		4
        /*0018*/ 	.word	0x00000000
	.align		4
        /*001c*/ 	.word	0xfffffffc


//--------------------- .text._Z7reduce2PdS_i     --------------------------
	.section	.text._Z7reduce2PdS_i,"ax",@progbits
	.align	128
        .global         _Z7reduce2PdS_i
        .type           _Z7reduce2PdS_i,@function
        .size           _Z7reduce2PdS_i,(.L_x_11 - _Z7reduce2PdS_i)
        .other          _Z7reduce2PdS_i,@"STO_CUDA_ENTRY STV_DEFAULT"
_Z7reduce2PdS_i:
.text._Z7reduce2PdS_i:
[----:B------:R-:W-:Y:S08]  /*0000*/  LDC R1, c[0x0][0x37c] ;  /* 0x0000df00ff017b82 */ /* 0x000ff00000000800 */
[----:B------:R-:W0:Y:S01]  /*0010*/  S2UR UR5, SR_CgaCtaId ;  /* 0x00000000000579c3 */ /* 0x000e220000008800 */
[----:B------:R-:W1:Y:S01]  /*0020*/  S2R R0, SR_TID.X ;  /* 0x0000000000007919 */ /* 0x000e620000002100 */
[----:B------:R-:W2:Y:S01]  /*0030*/  LDCU UR8, c[0x0][0x360] ;  /* 0x00006c00ff0877ac */ /* 0x000ea20008000800 */
[----:B------:R-:W-:Y:S01]  /*0040*/  BSSY.RECONVERGENT B0, `(.L_x_0) ;  /* 0x000004d000007945 */ /* 0x000fe20003800200 */
[----:B------:R-:W3:Y:S01]  /*0050*/  S2R R3, SR_CTAID.X ;  /* 0x0000000000037919 */ /* 0x000ee20000002500 */
[----:B------:R-:W-:Y:S01]  /*0060*/  UMOV UR4, 0x400 ;  /* 0x0000040000047882 */ /* 0x000fe20000000000 */
[----:B------:R-:W4:Y:S02]  /*0070*/  LDCU.64 UR6, c[0x0][0x358] ;  /* 0x00006b00ff0677ac */ /* 0x000f240008000a00 */
[----:B------:R-:W5:Y:S01]  /*0080*/  LDC R5, c[0x0][0x370] ;  /* 0x0000dc00ff057b82 */ /* 0x000f620000000800 */
[----:B--2---:R-:W-:Y:S01]  /*0090*/  IMAD.U32 R4, RZ, RZ, UR8 ;  /* 0x00000008ff047e24 */ /* 0x004fe2000f8e00ff */
[----:B0-----:R-:W-:Y:S01]  /*00a0*/  ULEA UR4, UR5, UR4, 0x18 ;  /* 0x0000000405047291 */ /* 0x001fe2000f8ec0ff */
[----:B------:R-:W0:Y:S01]  /*00b0*/  LDCU UR5, c[0x0][0x390] ;  /* 0x00007200ff0577ac */ /* 0x000e220008000800 */
[----:B-----5:R-:W-:-:S04]  /*00c0*/  IMAD R5, R5, UR8, RZ ;  /* 0x0000000805057c24 */ /* 0x020fc8000f8e02ff */
[----:B-1----:R-:W-:Y:S01]  /*00d0*/  LEA R2, R0, UR4, 0x3 ;  /* 0x0000000400027c11 */ /* 0x002fe2000f8e18ff */
[----:B---3--:R-:W-:-:S04]  /*00e0*/  IMAD R8, R3, UR8, R0 ;  /* 0x0000000803087c24 */ /* 0x008fc8000f8e0200 */
[----:B------:R1:W-:Y:S01]  /*00f0*/  STS.64 [R2], RZ ;  /* 0x000000ff02007388 */ /* 0x0003e20000000a00 */
[----:B0-----:R-:W-:-:S13]  /*0100*/  ISETP.GE.AND P0, PT, R8, UR5, PT ;  /* 0x0000000508007c0c */ /* 0x001fda000bf06270 */
[----:B-1--4-:R-:W-:Y:S05]  /*0110*/  @P0 BRA `(.L_x_1) ;  /* 0x0000000000fc0947 */ /* 0x012fea0003800000 */
[----:B------:R-:W0:Y:S01]  /*0120*/  I2F.U32.RP R12, R5 ;  /* 0x00000005000c7306 */ /* 0x000e220000209000 */
[C---:B------:R-:W-:Y:S01]  /*0130*/  IMAD.IADD R9, R5.reuse, 0x1, R8 ;  /* 0x0000000105097824 */ /* 0x040fe200078e0208 */
[----:B------:R-:W-:Y:S01]  /*0140*/  ISETP.NE.U32.AND P2, PT, R5, RZ, PT ;  /* 0x000000ff0500720c */ /* 0x000fe20003f45070 */
[----:B------:R-:W-:Y:S01]  /*0150*/  IMAD.MOV R13, RZ, RZ, -R5 ;  /* 0x000000ffff0d7224 */ /* 0x000fe200078e0a05 */
[----:B------:R-:W-:Y:S02]  /*0160*/  BSSY.RECONVERGENT B1, `(.L_x_2) ;  /* 0x0000026000017945 */ /* 0x000fe40003800200 */
[C---:B------:R-:W-:Y:S02]  /*0170*/  ISETP.GE.AND P0, PT, R9.reuse, UR5, PT ;  /* 0x0000000509007c0c */ /* 0x040fe4000bf06270 */
[----:B------:R-:W-:Y:S02]  /*0180*/  VIMNMX R10, PT, PT, R9, UR5, !PT ;  /* 0x00000005090a7c48 */ /* 0x000fe4000ffe0100 */
[----:B------:R-:W-:-:S04]  /*0190*/  SEL R11, RZ, 0x1, P0 ;  /* 0x00000001ff0b7807 */ /* 0x000fc80000000000 */
[----:B------:R-:W-:Y:S01]  /*01a0*/  IADD3 R10, PT, PT, R10, -R9, -R11 ;  /* 0x800000090a0a7210 */ /* 0x000fe20007ffe80b */
[----:B0-----:R-:W0:Y:S02]  /*01b0*/  MUFU.RCP R12, R12 ;  /* 0x0000000c000c7308 */ /* 0x001e240000001000 */
[----:B0-----:R-:W-:-:S06]  /*01c0*/  VIADD R6, R12, 0xffffffe ;  /* 0x0ffffffe0c067836 */ /* 0x001fcc0000000000 */
[----:B------:R0:W1:Y:S02]  /*01d0*/  F2I.FTZ.U32.TRUNC.NTZ R7, R6 ;  /* 0x0000000600077305 */ /* 0x000064000021f000 */
[----:B0-----:R-:W-:Y:S02]  /*01e0*/  HFMA2 R6, -RZ, RZ, 0, 0 ;  /* 0x00000000ff067431 */ /* 0x001fe400000001ff */
[----:B-1----:R-:W-:-:S04]  /*01f0*/  IMAD R13, R13, R7, RZ ;  /* 0x000000070d0d7224 */ /* 0x002fc800078e02ff */
[----:B------:R-:W-:-:S06]  /*0200*/  IMAD.HI.U32 R7, R7, R13, R6 ;  /* 0x0000000d07077227 */ /* 0x000fcc00078e0006 */
[----:B------:R-:W-:-:S04]  /*0210*/  IMAD.HI.U32 R6, R7, R10, RZ ;  /* 0x0000000a07067227 */ /* 0x000fc800078e00ff */
[----:B------:R-:W-:-:S04]  /*0220*/  IMAD.MOV R7, RZ, RZ, -R6 ;  /* 0x000000ffff077224 */ /* 0x000fc800078e0a06 */
[----:B------:R-:W-:-:S05]  /*0230*/  IMAD R10, R5, R7, R10 ;  /* 0x00000007050a7224 */ /* 0x000fca00078e020a */
[----:B------:R-:W-:-:S13]  /*0240*/  ISETP.GE.U32.AND P0, PT, R10, R5, PT ;  /* 0x000000050a00720c */ /* 0x000fda0003f06070 */
[----:B------:R-:W-:Y:S02]  /*0250*/  @P0 IMAD.IADD R10, R10, 0x1, -R5 ;  /* 0x000000010a0a0824 */ /* 0x000fe400078e0a05 */
[----:B------:R-:W-:-:S03]  /*0260*/  @P0 VIADD R6, R6, 0x1 ;  /* 0x0000000106060836 */ /* 0x000fc60000000000 */
[----:B------:R-:W-:-:S13]  /*0270*/  ISETP.GE.U32.AND P1, PT, R10, R5, PT ;  /* 0x000000050a00720c */ /* 0x000fda0003f26070 */
[----:B------:R-:W-:Y:S02]  /*0280*/  @P1 IADD3 R6, PT, PT, R6, 0x1, RZ ;  /* 0x0000000106061810 */ /* 0x000fe40007ffe0ff */
[----:B------:R-:W-:-:S05]  /*0290*/  @!P2 LOP3.LUT R6, RZ, R5, RZ, 0x33, !PT ;  /* 0x00000005ff06a212 */ /* 0x000fca00078e33ff */
[----:B------:R-:W-:-:S05]  /*02a0*/  IMAD.IADD R11, R11, 0x1, R6 ;  /* 0x000000010b0b7824 */ /* 0x000fca00078e0206 */
[C---:B------:R-:W-:Y:S02]  /*02b0*/  LOP3.LUT R6, R11.reuse, 0x3, RZ, 0xc0, !PT ;  /* 0x000000030b067812 */ /* 0x040fe400078ec0ff */
[----:B------:R-:W-:Y:S02]  /*02c0*/  ISETP.GE.U32.AND P1, PT, R11, 0x3, PT ;  /* 0x000000030b00780c */ /* 0x000fe40003f26070 */
[----:B------:R-:W-:Y:S02]  /*02d0*/  ISETP.NE.AND P0, PT, R6, 0x3, PT ;  /* 0x000000030600780c */ /* 0x000fe40003f05270 */
[----:B------:R-:W-:-:S11]  /*02e0*/  CS2R R6, SRZ ;  /* 0x0000000000067805 */ /* 0x000fd6000001ff00 */
[----:B------:R-:W-:Y:S05]  /*02f0*/  @!P0 BRA `(.L_x_3) ;  /* 0x0000000000308947 */ /* 0x000fea0003800000 */
[----:B------:R-:W0:Y:S01]  /*0300*/  LDC.64 R12, c[0x0][0x388] ;  /* 0x0000e200ff0c7b82 */ /* 0x000e220000000a00 */
[----:B------:R-:W-:-:S05]  /*0310*/  VIADD R6, R11, 0x1 ;  /* 0x000000010b067836 */ /* 0x000fca0000000000 */
[----:B------:R-:W-:Y:S02]  /*0320*/  LOP3.LUT R9, R6, 0x3, RZ, 0xc0, !PT ;  /* 0x0000000306097812 */ /* 0x000fe400078ec0ff */
[----:B------:R-:W-:-:S03]  /*0330*/  CS2R R6, SRZ ;  /* 0x0000000000067805 */ /* 0x000fc6000001ff00 */
[----:B------:R-:W-:-:S07]  /*0340*/  IMAD.MOV R9, RZ, RZ, -R9 ;  /* 0x000000ffff097224 */ /* 0x000fce00078e0a09 */
.L_x_4:
[----:B0-----:R-:W-:-:S06]  /*0350*/  IMAD.WIDE R10, R8, 0x8, R12 ;  /* 0x00000008080a7825 */ /* 0x001fcc00078e020c */
[----:B------:R-:W2:Y:S01]  /*0360*/  LDG.E.64 R10, desc[UR6][R10.64] ;  /* 0x000000060a0a7981 */ /* 0x000ea2000c1e1b00 */
[----:B------:R-:W-:Y:S01]  /*0370*/  IADD3 R9, PT, PT, R9, 0x1, RZ ;  /* 0x0000000109097810 */ /* 0x000fe20007ffe0ff */
[----:B------:R-:W-:-:S03]  /*0380*/  IMAD.IADD R8, R5, 0x1, R8 ;  /* 0x0000000105087824 */ /* 0x000fc600078e0208 */
[----:B------:R-:W-:Y:S01]  /*0390*/  ISETP.NE.AND P0, PT, R9, RZ, PT ;  /* 0x000000ff0900720c */ /* 0x000fe20003f05270 */
[----:B--2---:R-:W-:-:S12]  /*03a0*/  DADD R6, R10, R6 ;  /* 0x000000000a067229 */ /* 0x004fd80000000006 */
[----:B------:R-:W-:Y:S05]  /*03b0*/  @P0 BRA `(.L_x_4) ;  /* 0xfffffffc00e40947 */ /* 0x000fea000383ffff */
.L_x_3:
[----:B------:R-:W-:Y:S05]  /*03c0*/  BSYNC.RECONVERGENT B1 ;  /* 0x0000000000017941 */ /* 0x000fea0003800200 */
.L_x_2:
[----:B------:R-:W-:Y:S04]  /*03d0*/  BSSY.RECONVERGENT B1, `(.L_x_5) ;  /* 0x0000012000017945 */ /* 0x000fe80003800200 */
[----:B------:R-:W-:Y:S05]  /*03e0*/  @!P1 BRA `(.L_x_6) ;  /* 0x0000000000409947 */ /* 0x000fea0003800000 */
.L_x_7:
[----:B------:R-:W0:Y:S02]  /*03f0*/  LDC.64 R10, c[0x0][0x388] ;  /* 0x0000e200ff0a7b82 */ /* 0x000e240000000a00 */
[----:B0-----:R-:W-:-:S05]  /*0400*/  IMAD.WIDE R22, R8, 0x8, R10 ;  /* 0x0000000808167825 */ /* 0x001fca00078e020a */
[----:B------:R-:W2:Y:S01]  /*0410*/  LDG.E.64 R14, desc[UR6][R22.64] ;  /* 0x00000006160e7981 */ /* 0x000ea2000c1e1b00 */
[----:B------:R-:W-:-:S05]  /*0420*/  IMAD.WIDE R16, R5, 0x8, R22 ;  /* 0x0000000805107825 */ /* 0x000fca00078e0216 */
[----:B------:R-:W3:Y:S01]  /*0430*/  LDG.E.64 R12, desc[UR6][R16.64] ;  /* 0x00000006100c7981 */ /* 0x000ee2000c1e1b00 */
[----:B------:R-:W-:-:S05]  /*0440*/  IMAD.WIDE R18, R5, 0x8, R16 ;  /* 0x0000000805127825 */ /* 0x000fca00078e0210 */
[----:B------:R-:W4:Y:S01]  /*0450*/  LDG.E.64 R10, desc[UR6][R18.64] ;  /* 0x00000006120a7981 */ /* 0x000f22000c1e1b00 */
[----:B------:R-:W-:-:S06]  /*0460*/  IMAD.WIDE R20, R5, 0x8, R18 ;  /* 0x0000000805147825 */ /* 0x000fcc00078e0212 */
[----:B------:R-:W5:Y:S01]  /*0470*/  LDG.E.64 R20, desc[UR6][R20.64] ;  /* 0x0000000614147981 */ /* 0x000f62000c1e1b00 */
[----:B------:R-:W-:-:S05]  /*0480*/  IMAD R8, R5, 0x4, R8 ;  /* 0x0000000405087824 */ /* 0x000fca00078e0208 */
[----:B------:R-:W-:Y:S01]  /*0490*/  ISETP.GE.AND P0, PT, R8, UR5, PT ;  /* 0x0000000508007c0c */ /* 0x000fe2000bf06270 */
[----:B--2---:R-:W-:-:S08]  /*04a0*/  DADD R14, R14, R6 ;  /* 0x000000000e0e7229 */ /* 0x004fd00000000006 */
[----:B---3--:R-:W-:-:S08]  /*04b0*/  DADD R12, R14, R12 ;  /* 0x000000000e0c7229 */ /* 0x008fd0000000000c */
[----:B----4-:R-:W-:-:S08]  /*04c0*/  DADD R10, R12, R10 ;  /* 0x000000000c0a7229 */ /* 0x010fd0000000000a */
[----:B-----5:R-:W-:Y:S01]  /*04d0*/  DADD R6, R10, R20 ;  /* 0x000000000a067229 */ /* 0x020fe20000000014 */
[----:B------:R-:W-:Y:S10]  /*04e0*/  @!P0 BRA `(.L_x_7) ;  /* 0xfffffffc00c08947 */ /* 0x000ff4000383ffff */
.L_x_6:
[----:B------:R-:W-:Y:S05]  /*04f0*/  BSYNC.RECONVERGENT B1 ;  /* 0x0000000000017941 */ /* 0x000fea0003800200 */
.L_x_5:
[----:B------:R0:W-:Y:S02]  /*0500*/  STS.64 [R2], R6 ;  /* 0x0000000602007388 */ /* 0x0001e40000000a00 */
.L_x_1:
[----:B------:R-:W-:Y:S05]  /*0510*/  BSYNC.RECONVERGENT B0 ;  /* 0x0000000000007941 */ /* 0x000fea0003800200 */
.L_x_0:
[----:B------:R-:W-:Y:S01]  /*0520*/  BAR.SYNC.DEFER_BLOCKING 0x0 ;  /* 0x0000000000007b1d */ /* 0x000fe20000010000 */
[----:B------:R-:W-:Y:S02]  /*0530*/  ISETP.GE.U32.AND P1, PT, R4, 0x2, PT ;  /* 0x000000020400780c */ /* 0x000fe40003f26070 */
[----:B------:R-:W-:-:S11]  /*0540*/  ISETP.NE.AND P0, PT, R0, RZ, PT ;  /* 0x000000ff0000720c */ /* 0x000fd60003f05270 */
[----:B------:R-:W-:Y:S05]  /*0550*/  @!P1 BRA `(.L_x_8) ;  /* 0x00000000002c9947 */ /* 0x000fea0003800000 */
.L_x_9:
[----:B------:R-:W-:-:S04]  /*0560*/  SHF.R.U32.HI R11, RZ, 0x1, R4 ;  /* 0x00000001ff0b7819 */ /* 0x000fc80000011604 */
[----:B------:R-:W-:-:S13]  /*0570*/  ISETP.GE.U32.AND P1, PT, R0, R11, PT ;  /* 0x0000000b0000720c */ /* 0x000fda0003f26070 */
[----:B------:R-:W-:Y:S01]  /*0580*/  @!P1 LEA R5, R11, R2, 0x3 ;  /* 0x000000020b059211 */ /* 0x000fe200078e18ff */
[----:B------:R-:W-:Y:S04]  /*0590*/  @!P1 LDS.64 R8, [R2] ;  /* 0x0000000002089984 */ /* 0x000fe80000000a00 */
[----:B0-----:R-:W0:Y:S02]  /*05a0*/  @!P1 LDS.64 R6, [R5] ;  /* 0x0000000005069984 */ /* 0x001e240000000a00 */
[----:B0-----:R-:W-:-:S07]  /*05b0*/  @!P1 DADD R6, R6, R8 ;  /* 0x0000000006069229 */ /* 0x001fce0000000008 */
[----:B------:R1:W-:Y:S01]  /*05c0*/  @!P1 STS.64 [R2], R6 ;  /* 0x0000000602009388 */ /* 0x0003e20000000a00 */
[----:B------:R-:W-:Y:S01]  /*05d0*/  BAR.SYNC.DEFER_BLOCKING 0x0 ;  /* 0x0000000000007b1d */ /* 0x000fe20000010000 */
[----:B------:R-:W-:Y:S01]  /*05e0*/  ISETP.GT.U32.AND P1, PT, R4, 0x3, PT ;  /* 0x000000030400780c */ /* 0x000fe20003f24070 */
[----:B------:R-:W-:-:S12]  /*05f0*/  IMAD.MOV.U32 R4, RZ, RZ, R11 ;  /* 0x000000ffff047224 */ /* 0x000fd800078e000b */
[----:B-1----:R-:W-:Y:S05]  /*0600*/  @P1 BRA `(.L_x_9) ;  /* 0xfffffffc00d41947 */ /* 0x002fea000383ffff */
.L_x_8:
[----:B------:R-:W-:Y:S05]  /*0610*/  @P0 EXIT ;  /* 0x000000000000094d */ /* 0x000fea0003800000 */
[----:B------:R-:W1:Y:S01]  /*0620*/  S2UR UR5, SR_CgaCtaId ;  /* 0x00000000000579c3 */ /* 0x000e620000008800 */
[----:B------:R-:W-:-:S07]  /*0630*/  UMOV UR4, 0x400 ;  /* 0x0000040000047882 */ /* 0x000fce0000000000 */
[----:B0-----:R-:W0:Y:S01]  /*0640*/  LDC.64 R6, c[0x0][0x380] ;  /* 0x0000e000ff067b82 */ /* 0x001e220000000a00 */
[----:B-1----:R-:W-:Y:S01]  /*0650*/  ULEA UR4, UR5, UR4, 0x18 ;  /* 0x0000000405047291 */ /* 0x002fe2000f8ec0ff */
[----:B0-----:R-:W-:-:S08]  /*0660*/  IMAD.WIDE.U32 R2, R3, 0x8, R6 ;  /* 0x0000000803027825 */ /* 0x001fd000078e0006 */
[----:B------:R-:W0:Y:S04]  /*0670*/  LDS.64 R4, [UR4] ;  /* 0x00000004ff047984 */ /* 0x000e280008000a00 */
[----:B0-----:R-:W-:Y:S01]  /*0680*/  STG.E.64 desc[UR6][R2.64], R4 ;  /* 0x0000000402007986 */ /* 0x001fe2000c101b06 */
[----:B------:R-:W-:Y:S05]  /*0690*/  EXIT ;  /* 0x000000000000794d */ /* 0x000fea0003800000 */
.L_x_10:
[----:B------:R-:W-:-:S00]  /*06a0*/  BRA `(.L_x_10) ;  /* 0xfffffffc00fc7947 */ /* 0x000fc0000383ffff */
[----:B------:R-:W-:-:S00]  /*06b0*/  NOP ;  /* 0x0000000000007918 */ /* 0x000fc00000000000 */
        /* <DEDUP_REMOVED lines=12> */
.L_x_11:


//--------------------- .nv.shared._Z7reduce2PdS_i --------------------------
	.section	.nv.shared._Z7reduce2PdS_i,"aw",@nobits
	.sectionflags	@""
	.align	16
	.zero		1024


//--------------------- .nv.shared.reserved.0     --------------------------
	.section	.nv.shared.reserved.0,"aw",@nobits
	.weak		__nv_reservedSMEM_offset_0_alias
	.size		__nv_reservedSMEM_offset_0_alias, 0, 64
	.other		__nv_reservedSMEM_offset_0_alias,@"STO_CUDA_RESERVED_SHARED STV_DEFAULT"
__nv_reservedSMEM_offset_0_alias:
	.zero		0
	.zero		64


//--------------------- .nv.constant0._Z7reduce2PdS_i --------------------------
	.section	.nv.constant0._Z7reduce2PdS_i,"a",@progbits
	.sectionflags	@""
	.align	4
.nv.constant0._Z7reduce2PdS_i:
	.zero		916


//--------------------- SYMBOLS --------------------------

	.type		.nv.reservedSmem.offset0,@object
	.size		.nv.reservedSmem.offset0,0x4
	.type		.nv.reservedSmem.cap,@object
	.size		.nv.reservedSmem.cap,0x4
